	.headerflags	@"EF_CUDA_TEXMODE_UNIFIED EF_CUDA_64BIT_ADDRESS EF_CUDA_ACCELERATORS EF_CUDA_SM90 EF_CUDA_VIRTUAL_SM(EF_CUDA_SM90)"
	.elftype	@"ET_EXEC"


//--------------------- .nv.info                  --------------------------
	.section	.nv.info,"",@"SHT_CUDA_INFO"
	.align	4


	//----- nvinfo : EIATTR_REGCOUNT
	.align		4
        /*0000*/ 	.byte	0x04, 0x2f
        /*0002*/ 	.short	(.L_3 - .L_2)
	.align		4
.L_2:
        /*0004*/ 	.word	index@(triton_poi_fused__native_batch_norm_legit_no_training_cat_relu_13)
        /*0008*/ 	.word	0x0000001c


	//----- nvinfo : EIATTR_MIN_STACK_SIZE
	.align		4
.L_3:
        /*000c*/ 	.byte	0x04, 0x12
        /*000e*/ 	.short	(.L_5 - .L_4)
	.align		4
.L_4:
        /*0010*/ 	.word	index@(triton_poi_fused__native_batch_norm_legit_no_training_cat_relu_13)
        /*0014*/ 	.word	0x00000000


	//----- nvinfo : EIATTR_FRAME_SIZE
	.align		4
.L_5:
        /*0018*/ 	.byte	0x04, 0x11
        /*001a*/ 	.short	(.L_7 - .L_6)
	.align		4
.L_6:
        /*001c*/ 	.word	index@(triton_poi_fused__native_batch_norm_legit_no_training_cat_relu_13)
        /*0020*/ 	.word	0x00000000


	//----- nvinfo : EIATTR_MIN_STACK_SIZE
	.align		4
.L_7:
        /*0024*/ 	.byte	0x04, 0x12
        /*0026*/ 	.short	(.L_9 - .L_8)
	.align		4
.L_8:
        /*0028*/ 	.word	index@(triton_poi_fused__native_batch_norm_legit_no_training_cat_relu_13)
        /*002c*/ 	.word	0x00000000
.L_9:


//--------------------- .nv.info.triton_poi_fused__native_batch_norm_legit_no_training_cat_relu_13 --------------------------
	.section	.nv.info.triton_poi_fused__native_batch_norm_legit_no_training_cat_relu_13,"",@"SHT_CUDA_INFO"
	.sectionflags	@""
	.align	4


	//----- nvinfo : EIATTR_CUDA_API_VERSION
	.align		4
        /*0000*/ 	.byte	0x04, 0x37
        /*0002*/ 	.short	(.L_11 - .L_10)
.L_10:
        /*0004*/ 	.word	0x0000007c


	//----- nvinfo : EIATTR_KPARAM_INFO
	.align		4
.L_11:
        /*0008*/ 	.byte	0x04, 0x17
        /*000a*/ 	.short	(.L_13 - .L_12)
.L_12:
        /*000c*/ 	.word	0x00000000
        /*0010*/ 	.short	0x0009
        /*0012*/ 	.short	0x0048
        /*0014*/ 	.byte	0x00, 0xf0, 0x11, 0x00


	//----- nvinfo : EIATTR_KPARAM_INFO
	.align		4
.L_13:
        /*0018*/ 	.byte	0x04, 0x17
        /*001a*/ 	.short	(.L_15 - .L_14)
.L_14:
        /*001c*/ 	.word	0x00000000
        /*0020*/ 	.short	0x0008
        /*0022*/ 	.short	0x0040
        /*0024*/ 	.byte	0x00, 0xf4, 0x21, 0x00


	//----- nvinfo : EIATTR_KPARAM_INFO
	.align		4
.L_15:
        /*0028*/ 	.byte	0x04, 0x17
        /*002a*/ 	.short	(.L_17 - .L_16)
.L_16:
        /*002c*/ 	.word	0x00000000
        /*0030*/ 	.short	0x0007
        /*0032*/ 	.short	0x0038
        /*0034*/ 	.byte	0x00, 0xf4, 0x21, 0x00


	//----- nvinfo : EIATTR_KPARAM_INFO
	.align		4
.L_17:
        /*0038*/ 	.byte	0x04, 0x17
        /*003a*/ 	.short	(.L_19 - .L_18)
.L_18:
        /*003c*/ 	.word	0x00000000
        /*0040*/ 	.short	0x0006
        /*0042*/ 	.short	0x0030
        /*0044*/ 	.byte	0x00, 0xf4, 0x21, 0x00


	//----- nvinfo : EIATTR_KPARAM_INFO
	.align		4
.L_19:
        /*0048*/ 	.byte	0x04, 0x17
        /*004a*/ 	.short	(.L_21 - .L_20)
.L_20:
        /*004c*/ 	.word	0x00000000
        /*0050*/ 	.short	0x0005
        /*0052*/ 	.short	0x0028
        /*0054*/ 	.byte	0x00, 0xf4, 0x21, 0x00


	//----- nvinfo : EIATTR_KPARAM_INFO
	.align		4
.L_21:
        /*0058*/ 	.byte	0x04, 0x17
        /*005a*/ 	.short	(.L_23 - .L_22)
.L_22:
        /*005c*/ 	.word	0x00000000
        /*0060*/ 	.short	0x0004
        /*0062*/ 	.short	0x0020
        /*0064*/ 	.byte	0x00, 0xf4, 0x21, 0x00


	//----- nvinfo : EIATTR_KPARAM_INFO
	.align		4
.L_23:
        /*0068*/ 	.byte	0x04, 0x17
        /*006a*/ 	.short	(.L_25 - .L_24)
.L_24:
        /*006c*/ 	.word	0x00000000
        /*0070*/ 	.short	0x0003
        /*0072*/ 	.short	0x0018
        /*0074*/ 	.byte	0x00, 0xf4, 0x21, 0x00


	//----- nvinfo : EIATTR_KPARAM_INFO
	.align		4
.L_25:
        /*0078*/ 	.byte	0x04, 0x17
        /*007a*/ 	.short	(.L_27 - .L_26)
.L_26:
        /*007c*/ 	.word	0x00000000
        /*0080*/ 	.short	0x0002
        /*0082*/ 	.short	0x0010
        /*0084*/ 	.byte	0x00, 0xf4, 0x21, 0x00


	//----- nvinfo : EIATTR_KPARAM_INFO
	.align		4
.L_27:
        /*0088*/ 	.byte	0x04, 0x17
        /*008a*/ 	.short	(.L_29 - .L_28)
.L_28:
        /*008c*/ 	.word	0x00000000
        /*0090*/ 	.short	0x0001
        /*0092*/ 	.short	0x0008
        /*0094*/ 	.byte	0x00, 0xf4, 0x21, 0x00


	//----- nvinfo : EIATTR_KPARAM_INFO
	.align		4
.L_29:
        /*0098*/ 	.byte	0x04, 0x17
        /*009a*/ 	.short	(.L_31 - .L_30)
.L_30:
        /*009c*/ 	.word	0x00000000
        /*00a0*/ 	.short	0x0000
        /*00a2*/ 	.short	0x0000
        /*00a4*/ 	.byte	0x00, 0xf4, 0x21, 0x00


	//----- nvinfo : EIATTR_SPARSE_MMA_MASK
	.align		4
.L_31:
        /*00a8*/ 	.byte	0x03, 0x50
        /*00aa*/ 	.short	0x0000


	//----- nvinfo : EIATTR_MAXREG_COUNT
	.align		4
        /*00ac*/ 	.byte	0x03, 0x1b
        /*00ae*/ 	.short	0x00ff


	//----- nvinfo : EIATTR_EXIT_INSTR_OFFSETS
	.align		4
        /*00b0*/ 	.byte	0x04, 0x1c
        /*00b2*/ 	.short	(.L_33 - .L_32)


	//   ....[0]....
.L_32:
        /*00b4*/ 	.word	0x000006f0


	//   ....[1]....
        /*00b8*/ 	.word	0x00000710


	//----- nvinfo : EIATTR_REQNTID
	.align		4
.L_33:
        /*00bc*/ 	.byte	0x04, 0x10
        /*00be*/ 	.short	(.L_35 - .L_34)
.L_34:
        /*00c0*/ 	.word	0x00000080
        /*00c4*/ 	.word	0x00000001
        /*00c8*/ 	.word	0x00000001


	//----- nvinfo : EIATTR_CBANK_PARAM_SIZE
	.align		4
.L_35:
        /*00cc*/ 	.byte	0x03, 0x19
        /*00ce*/ 	.short	0x004c


	//----- nvinfo : EIATTR_PARAM_CBANK
	.align		4
        /*00d0*/ 	.byte	0x04, 0x0a
        /*00d2*/ 	.short	(.L_37 - .L_36)
	.align		4
.L_36:
        /*00d4*/ 	.word	index@(.nv.constant0.triton_poi_fused__native_batch_norm_legit_no_training_cat_relu_13)
        /*00d8*/ 	.short	0x0210
        /*00da*/ 	.short	0x004c


	//----- nvinfo : EIATTR_SW_WAR
	.align		4
.L_37:
        /*00dc*/ 	.byte	0x04, 0x36
        /*00de*/ 	.short	(.L_39 - .L_38)
.L_38:
        /*00e0*/ 	.word	0x00000008
.L_39:


//--------------------- .nv.callgraph             --------------------------
	.section	.nv.callgraph,"",@"SHT_CUDA_CALLGRAPH"
	.align	4
	.sectionentsize	8
	.align		4
        /*0000*/ 	.word	0x00000000
	.align		4
        /*0004*/ 	.word	0xffffffff
	.align		4
        /*0008*/ 	.word	0x00000000
	.align		4
        /*000c*/ 	.word	0xfffffffe
	.align		4
        /*0010*/ 	.word	0x00000000
	.align		4
        /*0014*/ 	.word	0xfffffffd
	.align		4
        /*0018*/ 	.word	0x00000000
	.align		4
        /*001c*/ 	.word	0xfffffffc


//--------------------- .nv.constant4             --------------------------
	.section	.nv.constant4,"a",@progbits
	.align	8
	.align		8
.nv.constant4:
        /*0000*/ 	.dword	_$_str
	.align		8
        /*0008*/ 	.dword	_$_str_$_2


//--------------------- .text.triton_poi_fused__native_batch_norm_legit_no_training_cat_relu_13 --------------------------
	.section	.text.triton_poi_fused__native_batch_norm_legit_no_training_cat_relu_13,"ax",@progbits
	.align	128
        .global         triton_poi_fused__native_batch_norm_legit_no_training_cat_relu_13
        .type           triton_poi_fused__native_batch_norm_legit_no_training_cat_relu_13,@function
        .size           triton_poi_fused__native_batch_norm_legit_no_training_cat_relu_13,(.L_x_1 - triton_poi_fused__native_batch_norm_legit_no_training_cat_relu_13)
        .other          triton_poi_fused__native_batch_norm_legit_no_training_cat_relu_13,@"STO_CUDA_ENTRY STV_DEFAULT"
triton_poi_fused__native_batch_norm_legit_no_training_cat_relu_13:
.text.triton_poi_fused__native_batch_norm_legit_no_training_cat_relu_13:
[----:B------:R-:W0:Y:S01]  /*0000*/  LDC R1, c[0x0][0x28] ;  /* 0x00000a00ff017b82 */ /* 0x000e220000000800 */
[----:B------:R-:W1:Y:S01]  /*0010*/  S2R R12, SR_TID.X ;  /* 0x00000000000c7919 */ /* 0x000e620000002100 */
[----:B------:R-:W-:Y:S01]  /*0020*/  CS2R R16, SRZ ;  /* 0x0000000000107805 */ /* 0x000fe2000001ff00 */
[----:B------:R-:W-:Y:S01]  /*0030*/  ULDC.64 UR4, c[0x0][0x208] ;  /* 0x0000820000047ab9 */ /* 0x000fe20000000a00 */
[----:B------:R-:W2:Y:S01]  /*0040*/  S2R R3, SR_CTAID.X ;  /* 0x0000000000037919 */ /* 0x000ea20000002500 */
[----:B-1----:R-:W-:-:S05]  /*0050*/  LOP3.LUT R12, R12, 0x7f, RZ, 0xc0, !PT ;  /* 0x0000007f0c0c7812 */ /* 0x002fca00078ec0ff */
[----:B--2---:R-:W-:-:S04]  /*0060*/  IMAD R12, R3, 0x80, R12 ;  /* 0x00000080030c7824 */ /* 0x004fc800078e020c */
[C---:B------:R-:W-:Y:S01]  /*0070*/  IMAD.HI R6, R12.reuse, 0x78787879, RZ ;  /* 0x787878790c067827 */ /* 0x040fe200078e02ff */
[----:B------:R-:W-:Y:S02]  /*0080*/  SHF.R.S32.HI R3, RZ, 0x1f, R12 ;  /* 0x0000001fff037819 */ /* 0x000fe4000001140c */
[----:B------:R-:W-:Y:S02]  /*0090*/  ISETP.GE.AND P0, PT, R12, 0x1100, PT ;  /* 0x000011000c00780c */ /* 0x000fe40003f06270 */
[CC--:B------:R-:W-:Y:S02]  /*00a0*/  LEA.HI R8, R3.reuse, R12.reuse, RZ, 0x2 ;  /* 0x0000000c03087211 */ /* 0x0c0fe400078f10ff */
[----:B------:R-:W-:Y:S02]  /*00b0*/  LEA.HI R3, R3, R12, RZ, 0x4 ;  /* 0x0000000c03037211 */ /* 0x000fe400078f20ff */
[----:B------:R-:W-:Y:S02]  /*00c0*/  SHF.R.S32.HI R4, RZ, 0x2, R8 ;  /* 0x00000002ff047819 */ /* 0x000fe40000011408 */
[----:B------:R-:W-:-:S02]  /*00d0*/  SHF.R.S32.HI R15, RZ, 0x4, R3 ;  /* 0x00000004ff0f7819 */ /* 0x000fc40000011403 */
[----:B------:R-:W-:Y:S02]  /*00e0*/  LEA.HI R2, R4, R4, RZ, 0x2 ;  /* 0x0000000404027211 */ /* 0x000fe400078f10ff */
[----:B------:R-:W-:Y:S01]  /*00f0*/  SHF.R.U32.HI R7, RZ, 0x1f, R6 ;  /* 0x0000001fff077819 */ /* 0x000fe20000011606 */
[----:B------:R-:W-:Y:S01]  /*0100*/  IMAD.HI R0, R15, 0x78787879, RZ ;  /* 0x787878790f007827 */ /* 0x000fe200078e02ff */
[----:B------:R-:W-:Y:S02]  /*0110*/  LOP3.LUT R5, R2, 0xffffffc, RZ, 0xc0, !PT ;  /* 0x0ffffffc02057812 */ /* 0x000fe400078ec0ff */
[----:B------:R-:W-:Y:S02]  /*0120*/  LEA.HI.SX32 R2, R6, R7, 0x17 ;  /* 0x0000000706027211 */ /* 0x000fe400078fbaff */
[----:B------:R-:W-:Y:S01]  /*0130*/  SHF.R.U32.HI R9, RZ, 0x1f, R0 ;  /* 0x0000001fff097819 */ /* 0x000fe20000011600 */
[----:B------:R-:W1:Y:S01]  /*0140*/  LDC.64 R6, c[0x0][0x230] ;  /* 0x00008c00ff067b82 */ /* 0x000e620000000a00 */
[----:B------:R-:W-:Y:S01]  /*0150*/  LOP3.LUT R11, R8, 0x7ffffffc, RZ, 0xc0, !PT ;  /* 0x7ffffffc080b7812 */ /* 0x000fe200078ec0ff */
[----:B------:R-:W-:Y:S01]  /*0160*/  IMAD.IADD R13, R4, 0x1, -R5 ;  /* 0x00000001040d7824 */ /* 0x000fe200078e0a05 */
[----:B------:R-:W-:-:S03]  /*0170*/  LEA.HI.SX32 R0, R0, R9, 0x1b ;  /* 0x0000000900007211 */ /* 0x000fc600078fdaff */
[----:B------:R-:W-:Y:S02]  /*0180*/  IMAD.IADD R11, R12, 0x1, -R11 ;  /* 0x000000010c0b7824 */ /* 0x000fe400078e0a0b */
[----:B------:R-:W2:Y:S01]  /*0190*/  LDC.64 R4, c[0x0][0x210] ;  /* 0x00008400ff047b82 */ /* 0x000ea20000000a00 */
[----:B------:R-:W-:Y:S02]  /*01a0*/  IMAD R8, R2, 0x100, R13 ;  /* 0x0000010002087824 */ /* 0x000fe400078e020d */
[----:B------:R-:W-:Y:S02]  /*01b0*/  IMAD R15, R0, -0x44, R15 ;  /* 0xffffffbc000f7824 */ /* 0x000fe400078e020f */
[----:B------:R-:W-:Y:S02]  /*01c0*/  IMAD R8, R8, 0x8, R11 ;  /* 0x0000000808087824 */ /* 0x000fe400078e020b */
[----:B------:R-:W-:Y:S01]  /*01d0*/  IMAD.MOV.U32 R13, RZ, RZ, RZ ;  /* 0x000000ffff0d7224 */ /* 0x000fe200078e00ff */
[C---:B------:R-:W-:Y:S01]  /*01e0*/  ISETP.GE.AND P1, PT, R15.reuse, 0x40, PT ;  /* 0x000000400f00780c */ /* 0x040fe20003f26270 */
[----:B------:R-:W-:Y:S01]  /*01f0*/  IMAD.MOV.U32 R0, RZ, RZ, RZ ;  /* 0x000000ffff007224 */ /* 0x000fe200078e00ff */
[----:B------:R-:W-:-:S02]  /*0200*/  LEA R8, R15, R8, 0x5 ;  /* 0x000000080f087211 */ /* 0x000fc400078e28ff */
[----:B------:R-:W-:-:S03]  /*0210*/  ISETP.LT.AND P2, PT, R12, 0x1100, !P1 ;  /* 0x000011000c00780c */ /* 0x000fc60004f41270 */
[----:B------:R-:W-:Y:S02]  /*0220*/  IMAD.SHL.U32 R11, R8, 0x2, RZ ;  /* 0x00000002080b7824 */ /* 0x000fe400078e00ff */
[----:B-1----:R-:W-:-:S04]  /*0230*/  IMAD.WIDE R6, R15, 0x4, R6 ;  /* 0x000000040f067825 */ /* 0x002fc800078e0206 */
[C---:B------:R-:W-:Y:S01]  /*0240*/  VIADD R21, R11.reuse, 0x1 ;  /* 0x000000010b157836 */ /* 0x040fe20000000000 */
[----:B------:R1:W3:Y:S01]  /*0250*/  @!P0 LDG.E.EL R13, desc[UR4][R6.64] ;  /* 0x00000004060d8981 */ /* 0x0002e2000c2e1900 */
[----:B--2---:R-:W-:-:S04]  /*0260*/  IMAD.WIDE R8, R11, 0x4, R4 ;  /* 0x000000040b087825 */ /* 0x004fc800078e0204 */
[--C-:B------:R-:W-:Y:S01]  /*0270*/  IMAD.WIDE R20, R21, 0x4, R4.reuse ;  /* 0x0000000415147825 */ /* 0x100fe200078e0204 */
[----:B------:R2:W4:Y:S01]  /*0280*/  @P2 LDG.E.EL R0, desc[UR4][R8.64] ;  /* 0x0000000408002981 */ /* 0x000522000c2e1900 */
[----:B------:R-:W-:Y:S02]  /*0290*/  IADD3 R23, R11, 0x8, RZ ;  /* 0x000000080b177810 */ /* 0x000fe40007ffe0ff */
[----:B------:R-:W-:Y:S01]  /*02a0*/  LOP3.LUT R3, R3, 0xfffffff0, RZ, 0xc0, !PT ;  /* 0xfffffff003037812 */ /* 0x000fe200078ec0ff */
[----:B------:R-:W5:Y:S01]  /*02b0*/  @P2 LDG.E.EL R16, desc[UR4][R20.64] ;  /* 0x0000000414102981 */ /* 0x000f62000c2e1900 */
[----:B------:R-:W-:Y:S01]  /*02c0*/  VIADD R25, R11, 0x9 ;  /* 0x000000090b197836 */ /* 0x000fe20000000000 */
[----:B-1----:R-:W1:Y:S01]  /*02d0*/  LDC.64 R6, c[0x0][0x238] ;  /* 0x00008e00ff067b82 */ /* 0x002e620000000a00 */
[----:B------:R-:W-:-:S04]  /*02e0*/  IMAD.WIDE R22, R23, 0x4, R4 ;  /* 0x0000000417167825 */ /* 0x000fc800078e0204 */
[----:B------:R-:W-:Y:S01]  /*02f0*/  IMAD.IADD R3, R12, 0x1, -R3 ;  /* 0x000000010c037824 */ /* 0x000fe200078e0a03 */
[----:B------:R2:W5:Y:S02]  /*0300*/  @P2 LDG.E.EL R17, desc[UR4][R22.64] ;  /* 0x0000000416112981 */ /* 0x000564000c2e1900 */
[----:B--2---:R-:W2:Y:S02]  /*0310*/  LDC.64 R8, c[0x0][0x218] ;  /* 0x00008600ff087b82 */ /* 0x004ea40000000a00 */
[----:B------:R-:W-:-:S06]  /*0320*/  LEA R2, R2, R3, 0x6 ;  /* 0x0000000302027211 */ /* 0x000fcc00078e30ff */
[----:B------:R-:W1:Y:S01]  /*0330*/  LDC.64 R10, c[0x0][0x220] ;  /* 0x00008800ff0a7b82 */ /* 0x000e620000000a00 */
[----:B------:R-:W-:-:S04]  /*0340*/  IMAD.WIDE R24, R25, 0x4, R4 ;  /* 0x0000000419187825 */ /* 0x000fc800078e0204 */
[----:B------:R-:W-:Y:S02]  /*0350*/  IMAD.MOV.U32 R18, RZ, RZ, RZ ;  /* 0x000000ffff127224 */ /* 0x000fe400078e00ff */
[C---:B------:R-:W-:Y:S01]  /*0360*/  IMAD R14, R15.reuse, 0x10, R2 ;  /* 0x000000100f0e7824 */ /* 0x040fe200078e0202 */
[----:B------:R-:W1:Y:S01]  /*0370*/  LDC.64 R4, c[0x0][0x228] ;  /* 0x00008a00ff047b82 */ /* 0x000e620000000a00 */
[----:B------:R-:W-:Y:S02]  /*0380*/  ISETP.GT.AND P3, PT, R15, 0x3f, !P0 ;  /* 0x0000003f0f00780c */ /* 0x000fe40004764270 */
[----:B------:R-:W5:Y:S05]  /*0390*/  @P2 LDG.E.EL R18, desc[UR4][R24.64] ;  /* 0x0000000418122981 */ /* 0x000f6a000c2e1900 */
[----:B------:R-:W1:Y:S01]  /*03a0*/  LDC.64 R2, c[0x0][0x240] ;  /* 0x00009000ff027b82 */ /* 0x000e620000000a00 */
[----:B0-----:R-:W-:-:S02]  /*03b0*/  VIADD R23, R14, 0xfffffc00 ;  /* 0xfffffc000e177836 */ /* 0x001fc40000000000 */
[----:B------:R-:W-:Y:S02]  /*03c0*/  IMAD.MOV.U32 R14, RZ, RZ, RZ ;  /* 0x000000ffff0e7224 */ /* 0x000fe400078e00ff */
[----:B--2---:R-:W-:Y:S01]  /*03d0*/  IMAD.WIDE R22, R23, 0x4, R8 ;  /* 0x0000000417167825 */ /* 0x004fe200078e0208 */
[----:B------:R-:W-:-:S03]  /*03e0*/  CS2R R8, SRZ ;  /* 0x0000000000087805 */ /* 0x000fc6000001ff00 */
[----:B-1----:R-:W-:-:S03]  /*03f0*/  IMAD.WIDE R10, R15, 0x4, R10 ;  /* 0x000000040f0a7825 */ /* 0x002fc600078e020a */
[----:B------:R-:W2:Y:S04]  /*0400*/  @P3 LDG.E R8, desc[UR4][R22.64] ;  /* 0x0000000416083981 */ /* 0x000ea8000c1e1900 */
[----:B------:R-:W2:Y:S01]  /*0410*/  @P3 LDG.E.EL R14, desc[UR4][R10.64+-0x100] ;  /* 0xffff00040a0e3981 */ /* 0x000ea2000c2e1900 */
[----:B------:R-:W-:-:S04]  /*0420*/  IMAD.WIDE R4, R15, 0x4, R4 ;  /* 0x000000040f047825 */ /* 0x000fc800078e0204 */
[C---:B------:R-:W-:Y:S01]  /*0430*/  IMAD.WIDE R6, R15.reuse, 0x4, R6 ;  /* 0x000000040f067825 */ /* 0x040fe200078e0206 */
[----:B------:R0:W2:Y:S03]  /*0440*/  @!P0 LDG.E.EL R9, desc[UR4][R4.64] ;  /* 0x0000000404098981 */ /* 0x0000a6000c2e1900 */
[----:B------:R-:W-:Y:S01]  /*0450*/  IMAD.WIDE R2, R15, 0x4, R2 ;  /* 0x000000040f027825 */ /* 0x000fe200078e0202 */
[----:B------:R-:W-:-:S03]  /*0460*/  HFMA2.MMA R15, -RZ, RZ, 0, 0 ;  /* 0x00000000ff0f7435 */ /* 0x000fc600000001ff */
[----:B------:R-:W-:Y:S01]  /*0470*/  IMAD.MOV.U32 R20, RZ, RZ, RZ ;  /* 0x000000ffff147224 */ /* 0x000fe200078e00ff */
[----:B0-----:R-:W0:Y:S05]  /*0480*/  LDC.64 R4, c[0x0][0x248] ;  /* 0x00009200ff047b82 */ /* 0x001e2a0000000a00 */
[----:B------:R1:W2:Y:S04]  /*0490*/  @!P0 LDG.E.EL R20, desc[UR4][R2.64] ;  /* 0x0000000402148981 */ /* 0x0002a8000c2e1900 */
[----:B------:R2:W2:Y:S01]  /*04a0*/  @!P0 LDG.E.EL R15, desc[UR4][R6.64] ;  /* 0x00000004060f8981 */ /* 0x0004a2000c2e1900 */
[----:B-1----:R-:W1:Y:S01]  /*04b0*/  LDC.64 R2, c[0x0][0x250] ;  /* 0x00009400ff027b82 */ /* 0x002e620000000a00 */
[----:B0-----:R-:W-:-:S04]  /*04c0*/  IMAD.WIDE R4, R12, 0x4, R4 ;  /* 0x000000040c047825 */ /* 0x001fc800078e0204 */
[----:B-1----:R-:W-:-:S04]  /*04d0*/  IMAD.WIDE R2, R12, 0x4, R2 ;  /* 0x000000040c027825 */ /* 0x002fc800078e0202 */
[----:B---3--:R-:W-:Y:S01]  /*04e0*/  FADD R13, R13, 9.9999997473787516356e-06 ;  /* 0x3727c5ac0d0d7421 */ /* 0x008fe20000000000 */
[----:B----4-:R-:W-:-:S05]  /*04f0*/  SEL R11, R0, RZ, P2 ;  /* 0x000000ff000b7207 */ /* 0x010fca0001000000 */
[----:B------:R-:W0:Y:S01]  /*0500*/  MUFU.SQRT R13, R13 ;  /* 0x0000000d000d7308 */ /* 0x000e220000002000 */
[----:B-----5:R-:W-:-:S04]  /*0510*/  SEL R16, R16, RZ, P2 ;  /* 0x000000ff10107207 */ /* 0x020fc80001000000 */
[C---:B------:R-:W-:Y:S02]  /*0520*/  FSETP.GT.AND P5, PT, R16.reuse, R11, PT ;  /* 0x0000000b1000720b */ /* 0x040fe40003fa4000 */
[----:B------:R-:W-:Y:S02]  /*0530*/  FSETP.NAN.AND P6, PT, R16, R16, PT ;  /* 0x000000101000720b */ /* 0x000fe40003fc8000 */
[----:B------:R-:W-:-:S09]  /*0540*/  SEL R17, R17, RZ, P2 ;  /* 0x000000ff11117207 */ /* 0x000fd20001000000 */
[----:B------:R-:W-:Y:S02]  /*0550*/  @!P5 FSEL R16, R16, R11, P6 ;  /* 0x0000000b1010d208 */ /* 0x000fe40003000000 */
[C---:B0-----:R-:W-:Y:S02]  /*0560*/  FSETP.GT.AND P6, PT, R13.reuse, 8.50705917302346158658e+37, PT ;  /* 0x7e8000000d00780b */ /* 0x041fe40003fc4000 */
[----:B------:R-:W-:Y:S02]  /*0570*/  FSETP.GEU.AND P5, PT, R13, 1.175494350822287508e-38, PT ;  /* 0x008000000d00780b */ /* 0x000fe40003fae000 */
[----:B------:R-:W-:Y:S02]  /*0580*/  FSETP.NAN.AND P4, PT, R17, R17, PT ;  /* 0x000000111100720b */ /* 0x000fe40003f88000 */
[----:B------:R-:W-:-:S07]  /*0590*/  SEL R18, R18, RZ, P2 ;  /* 0x000000ff12127207 */ /* 0x000fce0001000000 */
[----:B------:R-:W-:Y:S01]  /*05a0*/  @P6 FMUL R13, R13, 0.25 ;  /* 0x3e8000000d0d6820 */ /* 0x000fe20000400000 */
[----:B------:R-:W-:-:S03]  /*05b0*/  FSETP.GEU.AND P2, PT, R16, R17, PT ;  /* 0x000000111000720b */ /* 0x000fc60003f4e000 */
[----:B------:R-:W-:Y:S01]  /*05c0*/  @!P5 FMUL R13, R13, 16777216 ;  /* 0x4b8000000d0dd820 */ /* 0x000fe20000400000 */
[----:B------:R-:W-:Y:S02]  /*05d0*/  @!P4 FSEL R17, R17, R16, !P2 ;  /* 0x000000101111c208 */ /* 0x000fe40005000000 */
[-C--:B------:R-:W-:Y:S01]  /*05e0*/  FSETP.NAN.AND P2, PT, R18, R18.reuse, PT ;  /* 0x000000121200720b */ /* 0x080fe20003f48000 */
[----:B------:R-:W-:Y:S02]  /*05f0*/  IMAD.MOV.U32 R0, RZ, RZ, 0x3e800000 ;  /* 0x3e800000ff007424 */ /* 0x000fe400078e00ff */
[----:B------:R-:W0:Y:S01]  /*0600*/  MUFU.RCP R13, R13 ;  /* 0x0000000d000d7308 */ /* 0x000e220000001000 */
[----:B------:R-:W-:Y:S02]  /*0610*/  FSETP.GEU.AND P4, PT, R17, R18, PT ;  /* 0x000000121100720b */ /* 0x000fe40003f8e000 */
[----:B------:R-:W-:Y:S02]  /*0620*/  FSEL R0, R0, 1, P6 ;  /* 0x3f80000000007808 */ /* 0x000fe40003000000 */
[----:B--2---:R-:W-:-:S02]  /*0630*/  SEL R7, R8, RZ, P3 ;  /* 0x000000ff08077207 */ /* 0x004fc40001800000 */
[----:B------:R-:W-:Y:S01]  /*0640*/  SEL R14, R14, RZ, P3 ;  /* 0x000000ff0e0e7207 */ /* 0x000fe20001800000 */
[----:B------:R-:W-:Y:S02]  /*0650*/  @!P5 FMUL R0, R0, 16777216 ;  /* 0x4b8000000000d820 */ /* 0x000fe40000400000 */
[----:B------:R-:W-:Y:S02]  /*0660*/  @!P2 FSEL R18, R18, R17, !P4 ;  /* 0x000000111212a208 */ /* 0x000fe40006000000 */
[----:B------:R-:W-:Y:S01]  /*0670*/  @P1 FADD R18, R7, R14 ;  /* 0x0000000e07121221 */ /* 0x000fe20000000000 */
[----:B0-----:R-:W-:-:S03]  /*0680*/  FMUL R0, R13, R0 ;  /* 0x000000000d007220 */ /* 0x001fc60000400000 */
[----:B------:R-:W-:-:S04]  /*0690*/  FADD R9, R18, -R9 ;  /* 0x8000000912097221 */ /* 0x000fc80000000000 */
[----:B------:R-:W-:Y:S01]  /*06a0*/  FMUL R9, R9, R0 ;  /* 0x0000000009097220 */ /* 0x000fe20000400000 */
[----:B------:R0:W-:Y:S03]  /*06b0*/  @!P0 STG.E desc[UR4][R4.64], R18 ;  /* 0x0000001204008986 */ /* 0x0001e6000c101904 */
[----:B------:R-:W-:-:S05]  /*06c0*/  FFMA R9, R9, R15, R20 ;  /* 0x0000000f09097223 */ /* 0x000fca0000000014 */
[----:B------:R-:W-:-:S04]  /*06d0*/  FSETP.GEU.AND P1, PT, R9, RZ, PT ;  /* 0x000000ff0900720b */ /* 0x000fc80003f2e000 */
[----:B------:R-:W-:Y:S01]  /*06e0*/  FSEL R9, R9, RZ, P1 ;  /* 0x000000ff09097208 */ /* 0x000fe20000800000 */
[----:B0-----:R-:W-:Y:S08]  /*06f0*/  @P0 EXIT ;  /* 0x000000000000094d */ /* 0x001ff00003800000 */
[----:B------:R-:W-:Y:S01]  /*0700*/  STG.E desc[UR4][R2.64], R9 ;  /* 0x0000000902007986 */ /* 0x000fe2000c101904 */
[----:B------:R-:W-:Y:S05]  /*0710*/  EXIT ;  /* 0x000000000000794d */ /* 0x000fea0003800000 */
.L_x_0:
[----:B------:R-:W-:-:S00]  /*0720*/  BRA `(.L_x_0) ;  /* 0xfffffffc00fc7947 */ /* 0x000fc0000383ffff */
[----:B------:R-:W-:-:S00]  /*0730*/  NOP ;  /* 0x0000000000007918 */ /* 0x000fc00000000000 */
        /* <DEDUP_REMOVED lines=12> */
.L_x_1:


//--------------------- .nv.global.init           --------------------------
	.section	.nv.global.init,"aw",@progbits
.nv.global.init:
	.type		_$_str,@object
	.size		_$_str,(_$_str_$_2 - _$_str)
_$_str:
        /*0000*/ 	.byte	0x5f, 0x5f, 0x43, 0x55, 0x44, 0x41, 0x5f, 0x46, 0x54, 0x5a, 0x00
	.type		_$_str_$_2,@object
	.size		_$_str_$_2,(.L_1 - _$_str_$_2)
_$_str_$_2:
        /*000b*/ 	.byte	0x5f, 0x5f, 0x43, 0x55, 0x44, 0x41, 0x5f, 0x50, 0x52, 0x45, 0x43, 0x5f, 0x53, 0x51, 0x52, 0x54
        /*001b*/ 	.byte	0x00
.L_1:


//--------------------- .nv.constant0.triton_poi_fused__native_batch_norm_legit_no_training_cat_relu_13 --------------------------
	.section	.nv.constant0.triton_poi_fused__native_batch_norm_legit_no_training_cat_relu_13,"a",@progbits
	.sectionflags	@""
	.align	4
.nv.constant0.triton_poi_fused__native_batch_norm_legit_no_training_cat_relu_13:
	.zero		604
